	.headerflags	@"EF_CUDA_TEXMODE_UNIFIED EF_CUDA_64BIT_ADDRESS EF_CUDA_ACCELERATORS EF_CUDA_SM90 EF_CUDA_VIRTUAL_SM(EF_CUDA_SM90)"
	.elftype	@"ET_EXEC"


//--------------------- .nv.info                  --------------------------
	.section	.nv.info,"",@"SHT_CUDA_INFO"
	.align	4


	//----- nvinfo : EIATTR_REGCOUNT
	.align		4
        /*0000*/ 	.byte	0x04, 0x2f
        /*0002*/ 	.short	(.L_3 - .L_2)
	.align		4
.L_2:
        /*0004*/ 	.word	index@(triton_poi_fused__native_batch_norm_legit_no_training_20)
        /*0008*/ 	.word	0x00000010


	//----- nvinfo : EIATTR_MIN_STACK_SIZE
	.align		4
.L_3:
        /*000c*/ 	.byte	0x04, 0x12
        /*000e*/ 	.short	(.L_5 - .L_4)
	.align		4
.L_4:
        /*0010*/ 	.word	index@(triton_poi_fused__native_batch_norm_legit_no_training_20)
        /*0014*/ 	.word	0x00000000


	//----- nvinfo : EIATTR_FRAME_SIZE
	.align		4
.L_5:
        /*0018*/ 	.byte	0x04, 0x11
        /*001a*/ 	.short	(.L_7 - .L_6)
	.align		4
.L_6:
        /*001c*/ 	.word	index@(triton_poi_fused__native_batch_norm_legit_no_training_20)
        /*0020*/ 	.word	0x00000000


	//----- nvinfo : EIATTR_MIN_STACK_SIZE
	.align		4
.L_7:
        /*0024*/ 	.byte	0x04, 0x12
        /*0026*/ 	.short	(.L_9 - .L_8)
	.align		4
.L_8:
        /*0028*/ 	.word	index@(triton_poi_fused__native_batch_norm_legit_no_training_20)
        /*002c*/ 	.word	0x00000000
.L_9:


//--------------------- .nv.info.triton_poi_fused__native_batch_norm_legit_no_training_20 --------------------------
	.section	.nv.info.triton_poi_fused__native_batch_norm_legit_no_training_20,"",@"SHT_CUDA_INFO"
	.sectionflags	@""
	.align	4


	//----- nvinfo : EIATTR_CUDA_API_VERSION
	.align		4
        /*0000*/ 	.byte	0x04, 0x37
        /*0002*/ 	.short	(.L_11 - .L_10)
.L_10:
        /*0004*/ 	.word	0x0000007c


	//----- nvinfo : EIATTR_KPARAM_INFO
	.align		4
.L_11:
        /*0008*/ 	.byte	0x04, 0x17
        /*000a*/ 	.short	(.L_13 - .L_12)
.L_12:
        /*000c*/ 	.word	0x00000000
        /*0010*/ 	.short	0x0006
        /*0012*/ 	.short	0x0030
        /*0014*/ 	.byte	0x00, 0xf0, 0x11, 0x00


	//----- nvinfo : EIATTR_KPARAM_INFO
	.align		4
.L_13:
        /*0018*/ 	.byte	0x04, 0x17
        /*001a*/ 	.short	(.L_15 - .L_14)
.L_14:
        /*001c*/ 	.word	0x00000000
        /*0020*/ 	.short	0x0005
        /*0022*/ 	.short	0x0028
        /*0024*/ 	.byte	0x00, 0xf4, 0x21, 0x00


	//----- nvinfo : EIATTR_KPARAM_INFO
	.align		4
.L_15:
        /*0028*/ 	.byte	0x04, 0x17
        /*002a*/ 	.short	(.L_17 - .L_16)
.L_16:
        /*002c*/ 	.word	0x00000000
        /*0030*/ 	.short	0x0004
        /*0032*/ 	.short	0x0020
        /*0034*/ 	.byte	0x00, 0xf4, 0x21, 0x00


	//----- nvinfo : EIATTR_KPARAM_INFO
	.align		4
.L_17:
        /*0038*/ 	.byte	0x04, 0x17
        /*003a*/ 	.short	(.L_19 - .L_18)
.L_18:
        /*003c*/ 	.word	0x00000000
        /*0040*/ 	.short	0x0003
        /*0042*/ 	.short	0x0018
        /*0044*/ 	.byte	0x00, 0xf4, 0x21, 0x00


	//----- nvinfo : EIATTR_KPARAM_INFO
	.align		4
.L_19:
        /*0048*/ 	.byte	0x04, 0x17
        /*004a*/ 	.short	(.L_21 - .L_20)
.L_20:
        /*004c*/ 	.word	0x00000000
        /*0050*/ 	.short	0x0002
        /*0052*/ 	.short	0x0010
        /*0054*/ 	.byte	0x00, 0xf4, 0x21, 0x00


	//----- nvinfo : EIATTR_KPARAM_INFO
	.align		4
.L_21:
        /*0058*/ 	.byte	0x04, 0x17
        /*005a*/ 	.short	(.L_23 - .L_22)
.L_22:
        /*005c*/ 	.word	0x00000000
        /*0060*/ 	.short	0x0001
        /*0062*/ 	.short	0x0008
        /*0064*/ 	.byte	0x00, 0xf4, 0x21, 0x00


	//----- nvinfo : EIATTR_KPARAM_INFO
	.align		4
.L_23:
        /*0068*/ 	.byte	0x04, 0x17
        /*006a*/ 	.short	(.L_25 - .L_24)
.L_24:
        /*006c*/ 	.word	0x00000000
        /*0070*/ 	.short	0x0000
        /*0072*/ 	.short	0x0000
        /*0074*/ 	.byte	0x00, 0xf4, 0x21, 0x00


	//----- nvinfo : EIATTR_SPARSE_MMA_MASK
	.align		4
.L_25:
        /*0078*/ 	.byte	0x03, 0x50
        /*007a*/ 	.short	0x0000


	//----- nvinfo : EIATTR_MAXREG_COUNT
	.align		4
        /*007c*/ 	.byte	0x03, 0x1b
        /*007e*/ 	.short	0x00ff


	//----- nvinfo : EIATTR_EXIT_INSTR_OFFSETS
	.align		4
        /*0080*/ 	.byte	0x04, 0x1c
        /*0082*/ 	.short	(.L_27 - .L_26)


	//   ....[0]....
.L_26:
        /*0084*/ 	.word	0x000002b0


	//----- nvinfo : EIATTR_REQNTID
	.align		4
.L_27:
        /*0088*/ 	.byte	0x04, 0x10
        /*008a*/ 	.short	(.L_29 - .L_28)
.L_28:
        /*008c*/ 	.word	0x00000080
        /*0090*/ 	.word	0x00000001
        /*0094*/ 	.word	0x00000001


	//----- nvinfo : EIATTR_CBANK_PARAM_SIZE
	.align		4
.L_29:
        /*0098*/ 	.byte	0x03, 0x19
        /*009a*/ 	.short	0x0034


	//----- nvinfo : EIATTR_PARAM_CBANK
	.align		4
        /*009c*/ 	.byte	0x04, 0x0a
        /*009e*/ 	.short	(.L_31 - .L_30)
	.align		4
.L_30:
        /*00a0*/ 	.word	index@(.nv.constant0.triton_poi_fused__native_batch_norm_legit_no_training_20)
        /*00a4*/ 	.short	0x0210
        /*00a6*/ 	.short	0x0034


	//----- nvinfo : EIATTR_SW_WAR
	.align		4
.L_31:
        /*00a8*/ 	.byte	0x04, 0x36
        /*00aa*/ 	.short	(.L_33 - .L_32)
.L_32:
        /*00ac*/ 	.word	0x00000008
.L_33:


//--------------------- .nv.callgraph             --------------------------
	.section	.nv.callgraph,"",@"SHT_CUDA_CALLGRAPH"
	.align	4
	.sectionentsize	8
	.align		4
        /*0000*/ 	.word	0x00000000
	.align		4
        /*0004*/ 	.word	0xffffffff
	.align		4
        /*0008*/ 	.word	0x00000000
	.align		4
        /*000c*/ 	.word	0xfffffffe
	.align		4
        /*0010*/ 	.word	0x00000000
	.align		4
        /*0014*/ 	.word	0xfffffffd
	.align		4
        /*0018*/ 	.word	0x00000000
	.align		4
        /*001c*/ 	.word	0xfffffffc


//--------------------- .nv.constant4             --------------------------
	.section	.nv.constant4,"a",@progbits
	.align	8
	.align		8
.nv.constant4:
        /*0000*/ 	.dword	_$_str
	.align		8
        /*0008*/ 	.dword	_$_str_$_2


//--------------------- .text.triton_poi_fused__native_batch_norm_legit_no_training_20 --------------------------
	.section	.text.triton_poi_fused__native_batch_norm_legit_no_training_20,"ax",@progbits
	.align	128
        .global         triton_poi_fused__native_batch_norm_legit_no_training_20
        .type           triton_poi_fused__native_batch_norm_legit_no_training_20,@function
        .size           triton_poi_fused__native_batch_norm_legit_no_training_20,(.L_x_1 - triton_poi_fused__native_batch_norm_legit_no_training_20)
        .other          triton_poi_fused__native_batch_norm_legit_no_training_20,@"STO_CUDA_ENTRY STV_DEFAULT"
triton_poi_fused__native_batch_norm_legit_no_training_20:
.text.triton_poi_fused__native_batch_norm_legit_no_training_20:
[----:B------:R-:W-:Y:S01]  /*0000*/  LDC R1, c[0x0][0x28] ;  /* 0x00000a00ff017b82 */ /* 0x000fe20000000800 */
[----:B------:R-:W1:Y:S07]  /*0010*/  S2R R0, SR_TID.X ;  /* 0x0000000000007919 */ /* 0x000e6e0000002100 */
[----:B------:R-:W2:Y:S01]  /*0020*/  LDC.64 R6, c[0x0][0x220] ;  /* 0x00008800ff067b82 */ /* 0x000ea20000000a00 */
[----:B------:R-:W-:Y:S01]  /*0030*/  ULDC.64 UR4, c[0x0][0x208] ;  /* 0x0000820000047ab9 */ /* 0x000fe20000000a00 */
[----:B------:R-:W3:Y:S06]  /*0040*/  S2R R3, SR_CTAID.X ;  /* 0x0000000000037919 */ /* 0x000eec0000002500 */
[----:B------:R-:W4:Y:S08]  /*0050*/  LDC.64 R4, c[0x0][0x218] ;  /* 0x00008600ff047b82 */ /* 0x000f300000000a00 */
[----:B------:R-:W5:Y:S08]  /*0060*/  LDC.64 R8, c[0x0][0x228] ;  /* 0x00008a00ff087b82 */ /* 0x000f700000000a00 */
[----:B------:R-:W5:Y:S01]  /*0070*/  LDC.64 R10, c[0x0][0x230] ;  /* 0x00008c00ff0a7b82 */ /* 0x000f620000000a00 */
[----:B-1----:R-:W-:-:S02]  /*0080*/  LOP3.LUT R0, R0, 0x7f, RZ, 0xc0, !PT ;  /* 0x0000007f00007812 */ /* 0x002fc400078ec0ff */
[----:B---3--:R-:W-:Y:S02]  /*0090*/  SHF.R.S32.HI R2, RZ, 0x18, R3 ;  /* 0x00000018ff027819 */ /* 0x008fe40000011403 */
[----:B------:R-:W-:Y:S02]  /*00a0*/  LEA R0, R3, R0, 0x7 ;  /* 0x0000000003007211 */ /* 0x000fe400078e38ff */
[----:B------:R-:W-:-:S04]  /*00b0*/  SGXT R3, R2, 0x1 ;  /* 0x000000010203781a */ /* 0x000fc80000000200 */
[----:B------:R-:W-:-:S04]  /*00c0*/  LEA.HI R3, R3, R0, RZ, 0x7 ;  /* 0x0000000003037211 */ /* 0x000fc800078f38ff */
[----:B------:R-:W-:-:S04]  /*00d0*/  LOP3.LUT R3, R3, 0xffffff80, RZ, 0xc0, !PT ;  /* 0xffffff8003037812 */ /* 0x000fc800078ec0ff */
[----:B------:R-:W-:Y:S02]  /*00e0*/  IADD3 R13, R0, -R3, RZ ;  /* 0x80000003000d7210 */ /* 0x000fe40007ffe0ff */
[----:B------:R-:W1:Y:S03]  /*00f0*/  LDC.64 R2, c[0x0][0x210] ;  /* 0x00008400ff027b82 */ /* 0x000e660000000a00 */
[----:B--2---:R-:W-:-:S06]  /*0100*/  IMAD.WIDE R6, R13, 0x4, R6 ;  /* 0x000000040d067825 */ /* 0x004fcc00078e0206 */
[----:B------:R-:W2:Y:S01]  /*0110*/  LDG.E.EL R6, desc[UR4][R6.64] ;  /* 0x0000000406067981 */ /* 0x000ea2000c2e1900 */
[----:B----4-:R-:W-:-:S04]  /*0120*/  IMAD.WIDE R4, R13, 0x4, R4 ;  /* 0x000000040d047825 */ /* 0x010fc800078e0204 */
[C---:B-----5:R-:W-:Y:S02]  /*0130*/  IMAD.WIDE R8, R13.reuse, 0x4, R8 ;  /* 0x000000040d087825 */ /* 0x060fe400078e0208 */
[----:B------:R3:W4:Y:S02]  /*0140*/  LDG.E.EL R5, desc[UR4][R4.64] ;  /* 0x0000000404057981 */ /* 0x000724000c2e1900 */
[----:B0-----:R-:W-:Y:S02]  /*0150*/  IMAD.WIDE R10, R13, 0x4, R10 ;  /* 0x000000040d0a7825 */ /* 0x001fe400078e020a */
[----:B------:R-:W5:Y:S02]  /*0160*/  LDG.E.EL R8, desc[UR4][R8.64] ;  /* 0x0000000408087981 */ /* 0x000f64000c2e1900 */
[C---:B-1----:R-:W-:Y:S02]  /*0170*/  IMAD.WIDE R2, R0.reuse, 0x4, R2 ;  /* 0x0000000400027825 */ /* 0x042fe400078e0202 */
[----:B------:R-:W5:Y:S04]  /*0180*/  LDG.E.EL R11, desc[UR4][R10.64] ;  /* 0x000000040a0b7981 */ /* 0x000f68000c2e1900 */
[----:B------:R0:W4:Y:S01]  /*0190*/  LDG.E R12, desc[UR4][R2.64] ;  /* 0x00000004020c7981 */ /* 0x000122000c1e1900 */
[----:B---3--:R-:W-:Y:S01]  /*01a0*/  HFMA2.MMA R4, -RZ, RZ, 1.625, 0 ;  /* 0x3e800000ff047435 */ /* 0x008fe200000001ff */
[----:B0-----:R-:W0:Y:S02]  /*01b0*/  LDC.64 R2, c[0x0][0x238] ;  /* 0x00008e00ff027b82 */ /* 0x001e240000000a00 */
[----:B0-----:R-:W-:-:S04]  /*01c0*/  IMAD.WIDE R2, R0, 0x4, R2 ;  /* 0x0000000400027825 */ /* 0x001fc800078e0202 */
[----:B--2---:R-:W-:-:S04]  /*01d0*/  FADD R6, R6, 9.9999997473787516356e-06 ;  /* 0x3727c5ac06067421 */ /* 0x004fc80000000000 */
[----:B------:R-:W0:Y:S02]  /*01e0*/  MUFU.SQRT R7, R6 ;  /* 0x0000000600077308 */ /* 0x000e240000002000 */
[C---:B0-----:R-:W-:Y:S02]  /*01f0*/  FSETP.GT.AND P0, PT, R7.reuse, 8.50705917302346158658e+37, PT ;  /* 0x7e8000000700780b */ /* 0x041fe40003f04000 */
[----:B------:R-:W-:-:S11]  /*0200*/  FSETP.GEU.AND P1, PT, R7, 1.175494350822287508e-38, PT ;  /* 0x008000000700780b */ /* 0x000fd60003f2e000 */
[----:B------:R-:W-:-:S04]  /*0210*/  @P0 FMUL R7, R7, 0.25 ;  /* 0x3e80000007070820 */ /* 0x000fc80000400000 */
[----:B------:R-:W-:-:S06]  /*0220*/  @!P1 FMUL R7, R7, 16777216 ;  /* 0x4b80000007079820 */ /* 0x000fcc0000400000 */
[----:B------:R-:W0:Y:S01]  /*0230*/  MUFU.RCP R7, R7 ;  /* 0x0000000700077308 */ /* 0x000e220000001000 */
[----:B------:R-:W-:Y:S01]  /*0240*/  FSEL R4, R4, 1, P0 ;  /* 0x3f80000004047808 */ /* 0x000fe20000000000 */
[----:B----4-:R-:W-:-:S04]  /*0250*/  FADD R5, R12, -R5 ;  /* 0x800000050c057221 */ /* 0x010fc80000000000 */
[----:B------:R-:W-:-:S04]  /*0260*/  @!P1 FMUL R4, R4, 16777216 ;  /* 0x4b80000004049820 */ /* 0x000fc80000400000 */
[----:B0-----:R-:W-:-:S04]  /*0270*/  FMUL R4, R7, R4 ;  /* 0x0000000407047220 */ /* 0x001fc80000400000 */
[----:B------:R-:W-:-:S04]  /*0280*/  FMUL R4, R5, R4 ;  /* 0x0000000405047220 */ /* 0x000fc80000400000 */
[----:B-----5:R-:W-:-:S05]  /*0290*/  FFMA R11, R8, R4, R11 ;  /* 0x00000004080b7223 */ /* 0x020fca000000000b */
[----:B------:R-:W-:Y:S01]  /*02a0*/  STG.E desc[UR4][R2.64], R11 ;  /* 0x0000000b02007986 */ /* 0x000fe2000c101904 */
[----:B------:R-:W-:Y:S05]  /*02b0*/  EXIT ;  /* 0x000000000000794d */ /* 0x000fea0003800000 */
.L_x_0:
[----:B------:R-:W-:-:S00]  /*02c0*/  BRA `(.L_x_0) ;  /* 0xfffffffc00fc7947 */ /* 0x000fc0000383ffff */
[----:B------:R-:W-:-:S00]  /*02d0*/  NOP ;  /* 0x0000000000007918 */ /* 0x000fc00000000000 */
        /* <DEDUP_REMOVED lines=10> */
.L_x_1:


//--------------------- .nv.global.init           --------------------------
	.section	.nv.global.init,"aw",@progbits
.nv.global.init:
	.type		_$_str,@object
	.size		_$_str,(_$_str_$_2 - _$_str)
_$_str:
        /*0000*/ 	.byte	0x5f, 0x5f, 0x43, 0x55, 0x44, 0x41, 0x5f, 0x46, 0x54, 0x5a, 0x00
	.type		_$_str_$_2,@object
	.size		_$_str_$_2,(.L_1 - _$_str_$_2)
_$_str_$_2:
        /*000b*/ 	.byte	0x5f, 0x5f, 0x43, 0x55, 0x44, 0x41, 0x5f, 0x50, 0x52, 0x45, 0x43, 0x5f, 0x53, 0x51, 0x52, 0x54
        /*001b*/ 	.byte	0x00
.L_1:


//--------------------- .nv.constant0.triton_poi_fused__native_batch_norm_legit_no_training_20 --------------------------
	.section	.nv.constant0.triton_poi_fused__native_batch_norm_legit_no_training_20,"a",@progbits
	.sectionflags	@""
	.align	4
.nv.constant0.triton_poi_fused__native_batch_norm_legit_no_training_20:
	.zero		580
